//
// Generated by NVIDIA NVVM Compiler
//
// Compiler Build ID: CL-36424714
// Cuda compilation tools, release 13.0, V13.0.88
// Based on NVVM 20.0.0
//

.version 9.0
.target sm_100
.address_size 64

	// .globl	_Z6warmupPKfS0_Pfii

.visible .entry _Z6warmupPKfS0_Pfii(
	.param .u64 .ptr .align 1 _Z6warmupPKfS0_Pfii_param_0,
	.param .u64 .ptr .align 1 _Z6warmupPKfS0_Pfii_param_1,
	.param .u64 .ptr .align 1 _Z6warmupPKfS0_Pfii_param_2,
	.param .u32 _Z6warmupPKfS0_Pfii_param_3,
	.param .u32 _Z6warmupPKfS0_Pfii_param_4
)
{
	.reg .pred 	%p<4>;
	.reg .b32 	%r<14>;
	.reg .b32 	%f<4>;
	.reg .b64 	%rd<11>;

	ld.param.u64 	%rd1, [_Z6warmupPKfS0_Pfii_param_0];
	ld.param.u64 	%rd2, [_Z6warmupPKfS0_Pfii_param_1];
	ld.param.u64 	%rd3, [_Z6warmupPKfS0_Pfii_param_2];
	ld.param.u32 	%r2, [_Z6warmupPKfS0_Pfii_param_3];
	ld.param.u32 	%r3, [_Z6warmupPKfS0_Pfii_param_4];
	mov.u32 	%r5, %ntid.x;
	mov.u32 	%r6, %ctaid.x;
	mov.u32 	%r7, %tid.x;
	mad.lo.s32 	%r8, %r5, %r6, %r7;
	mov.u32 	%r9, %ntid.y;
	mov.u32 	%r10, %ctaid.y;
	mov.u32 	%r11, %tid.y;
	mad.lo.s32 	%r12, %r9, %r10, %r11;
	mad.lo.s32 	%r1, %r2, %r12, %r8;
	setp.ge.u32 	%p1, %r8, %r2;
	setp.ge.u32 	%p2, %r12, %r3;
	or.pred  	%p3, %p1, %p2;
	@%p3 bra 	$L__BB0_2;
	cvta.to.global.u64 	%rd4, %rd1;
	cvta.to.global.u64 	%rd5, %rd2;
	cvta.to.global.u64 	%rd6, %rd3;
	mul.wide.u32 	%rd7, %r1, 4;
	add.s64 	%rd8, %rd4, %rd7;
	ld.global.f32 	%f1, [%rd8];
	add.s64 	%rd9, %rd5, %rd7;
	ld.global.f32 	%f2, [%rd9];
	add.f32 	%f3, %f1, %f2;
	add.s64 	%rd10, %rd6, %rd7;
	st.global.f32 	[%rd10], %f3;
$L__BB0_2:
	ret;

}
	// .globl	_Z12matrixAddGPUPKfS0_Pfii
.visible .entry _Z12matrixAddGPUPKfS0_Pfii(
	.param .u64 .ptr .align 1 _Z12matrixAddGPUPKfS0_Pfii_param_0,
	.param .u64 .ptr .align 1 _Z12matrixAddGPUPKfS0_Pfii_param_1,
	.param .u64 .ptr .align 1 _Z12matrixAddGPUPKfS0_Pfii_param_2,
	.param .u32 _Z12matrixAddGPUPKfS0_Pfii_param_3,
	.param .u32 _Z12matrixAddGPUPKfS0_Pfii_param_4
)
{
	.reg .pred 	%p<4>;
	.reg .b32 	%r<14>;
	.reg .b32 	%f<4>;
	.reg .b64 	%rd<11>;

	ld.param.u64 	%rd1, [_Z12matrixAddGPUPKfS0_Pfii_param_0];
	ld.param.u64 	%rd2, [_Z12matrixAddGPUPKfS0_Pfii_param_1];
	ld.param.u64 	%rd3, [_Z12matrixAddGPUPKfS0_Pfii_param_2];
	ld.param.u32 	%r2, [_Z12matrixAddGPUPKfS0_Pfii_param_3];
	ld.param.u32 	%r3, [_Z12matrixAddGPUPKfS0_Pfii_param_4];
	mov.u32 	%r5, %ntid.x;
	mov.u32 	%r6, %ctaid.x;
	mov.u32 	%r7, %tid.x;
	mad.lo.s32 	%r8, %r5, %r6, %r7;
	mov.u32 	%r9, %ntid.y;
	mov.u32 	%r10, %ctaid.y;
	mov.u32 	%r11, %tid.y;
	mad.lo.s32 	%r12, %r9, %r10, %r11;
	mad.lo.s32 	%r1, %r2, %r12, %r8;
	setp.ge.u32 	%p1, %r8, %r2;
	setp.ge.u32 	%p2, %r12, %r3;
	or.pred  	%p3, %p1, %p2;
	@%p3 bra 	$L__BB1_2;
	cvta.to.global.u64 	%rd4, %rd1;
	cvta.to.global.u64 	%rd5, %rd2;
	cvta.to.global.u64 	%rd6, %rd3;
	mul.wide.u32 	%rd7, %r1, 4;
	add.s64 	%rd8, %rd4, %rd7;
	ld.global.f32 	%f1, [%rd8];
	add.s64 	%rd9, %rd5, %rd7;
	ld.global.f32 	%f2, [%rd9];
	add.f32 	%f3, %f1, %f2;
	add.s64 	%rd10, %rd6, %rd7;
	st.global.f32 	[%rd10], %f3;
$L__BB1_2:
	ret;

}


// ===== COMPILED SASS (sm_100) =====

	.target	sm_100

	.elftype	@"ET_EXEC"


//--------------------- .note.nv.tkinfo           --------------------------
	.section	.note.nv.tkinfo,"",@"SHT_NOTE"
	.sectionflags	@"SHF_NOTE_NV_TKINFO"
	.tkinfo
        /*0018*/ 	.word	0x00000002
        /*0030*/ 	.string	""
        /*0030*/ 	.string	"ptxas"
        /*0030*/ 	.string	"Cuda compilation tools, release 13.0, V13.0.88"
        /*0030*/ 	.string	"Build cuda_13.0.r13.0/compiler.36424714_0"
        /*0030*/ 	.string	"-arch sm_100 -m 64 "



//--------------------- .note.nv.cuinfo           --------------------------
	.section	.note.nv.cuinfo,"",@"SHT_NOTE"
	.sectionflags	@"SHF_NOTE_NV_CUINFO"
        /*0018*/ 	.short	0x0002
        /*001a*/ 	.short	0x0064
        /*001c*/ 	.short	0x0082
	.zero		2


//--------------------- .nv.info                  --------------------------
	.section	.nv.info,"",@"SHT_CUDA_INFO"
	.align	4


	//----- nvinfo : EIATTR_REGCOUNT
	.align		4
        /*0000*/ 	.byte	0x04, 0x2f
        /*0002*/ 	.short	(.L_1 - .L_0)
	.align		4
.L_0:
        /*0004*/ 	.word	index@(_Z6warmupPKfS0_Pfii)
        /*0008*/ 	.word	0x0000000c


	//----- nvinfo : EIATTR_FRAME_SIZE
	.align		4
.L_1:
        /*000c*/ 	.byte	0x04, 0x11
        /*000e*/ 	.short	(.L_3 - .L_2)
	.align		4
.L_2:
        /*0010*/ 	.word	index@(_Z6warmupPKfS0_Pfii)
        /*0014*/ 	.word	0x00000000


	//----- nvinfo : EIATTR_REGCOUNT
	.align		4
.L_3:
        /*0018*/ 	.byte	0x04, 0x2f
        /*001a*/ 	.short	(.L_5 - .L_4)
	.align		4
.L_4:
        /*001c*/ 	.word	index@(_Z12matrixAddGPUPKfS0_Pfii)
        /*0020*/ 	.word	0x0000000c


	//----- nvinfo : EIATTR_FRAME_SIZE
	.align		4
.L_5:
        /*0024*/ 	.byte	0x04, 0x11
        /*0026*/ 	.short	(.L_7 - .L_6)
	.align		4
.L_6:
        /*0028*/ 	.word	index@(_Z12matrixAddGPUPKfS0_Pfii)
        /*002c*/ 	.word	0x00000000


	//----- nvinfo : EIATTR_MIN_STACK_SIZE
	.align		4
.L_7:
        /*0030*/ 	.byte	0x04, 0x12
        /*0032*/ 	.short	(.L_9 - .L_8)
	.align		4
.L_8:
        /*0034*/ 	.word	index@(_Z12matrixAddGPUPKfS0_Pfii)
        /*0038*/ 	.word	0x00000000


	//----- nvinfo : EIATTR_MIN_STACK_SIZE
	.align		4
.L_9:
        /*003c*/ 	.byte	0x04, 0x12
        /*003e*/ 	.short	(.L_11 - .L_10)
	.align		4
.L_10:
        /*0040*/ 	.word	index@(_Z6warmupPKfS0_Pfii)
        /*0044*/ 	.word	0x00000000
.L_11:


//--------------------- .nv.compat                --------------------------
	.section	.nv.compat,"",@"SHT_CUDA_COMPAT_INFO"
	.align	4
        /*0000*/ 	.byte	0x02, 0x09, 0x00, 0x00, 0x02, 0x02, 0x01, 0x00, 0x02, 0x05, 0x05, 0x00, 0x03, 0x07, 0x01, 0x01
        /*0010*/ 	.byte	0x02, 0x03, 0x00, 0x00, 0x02, 0x06, 0x01, 0x00, 0x04, 0x0b, 0x08, 0x00, 0x09, 0x00, 0x00, 0x00
        /*0020*/ 	.byte	0x00, 0x00, 0x00, 0x00


//--------------------- .nv.info._Z12matrixAddGPUPKfS0_Pfii --------------------------
	.section	.nv.info._Z12matrixAddGPUPKfS0_Pfii,"",@"SHT_CUDA_INFO"
	.sectionflags	@""
	.align	4


	//----- nvinfo : EIATTR_CUDA_API_VERSION
	.align		4
        /*0000*/ 	.byte	0x04, 0x37
        /*0002*/ 	.short	(.L_13 - .L_12)
.L_12:
        /*0004*/ 	.word	0x00000082


	//----- nvinfo : EIATTR_KPARAM_INFO
	.align		4
.L_13:
        /*0008*/ 	.byte	0x04, 0x17
        /*000a*/ 	.short	(.L_15 - .L_14)
.L_14:
        /*000c*/ 	.word	0x00000000
        /*0010*/ 	.short	0x0004
        /*0012*/ 	.short	0x001c
        /*0014*/ 	.byte	0x00, 0xf0, 0x11, 0x00


	//----- nvinfo : EIATTR_KPARAM_INFO
	.align		4
.L_15:
        /*0018*/ 	.byte	0x04, 0x17
        /*001a*/ 	.short	(.L_17 - .L_16)
.L_16:
        /*001c*/ 	.word	0x00000000
        /*0020*/ 	.short	0x0003
        /*0022*/ 	.short	0x0018
        /*0024*/ 	.byte	0x00, 0xf0, 0x11, 0x00


	//----- nvinfo : EIATTR_KPARAM_INFO
	.align		4
.L_17:
        /*0028*/ 	.byte	0x04, 0x17
        /*002a*/ 	.short	(.L_19 - .L_18)
.L_18:
        /*002c*/ 	.word	0x00000000
        /*0030*/ 	.short	0x0002
        /*0032*/ 	.short	0x0010
        /*0034*/ 	.byte	0x00, 0xf5, 0x21, 0x00


	//----- nvinfo : EIATTR_KPARAM_INFO
	.align		4
.L_19:
        /*0038*/ 	.byte	0x04, 0x17
        /*003a*/ 	.short	(.L_21 - .L_20)
.L_20:
        /*003c*/ 	.word	0x00000000
        /*0040*/ 	.short	0x0001
        /*0042*/ 	.short	0x0008
        /*0044*/ 	.byte	0x00, 0xf5, 0x21, 0x00


	//----- nvinfo : EIATTR_KPARAM_INFO
	.align		4
.L_21:
        /*0048*/ 	.byte	0x04, 0x17
        /*004a*/ 	.short	(.L_23 - .L_22)
.L_22:
        /*004c*/ 	.word	0x00000000
        /*0050*/ 	.short	0x0000
        /*0052*/ 	.short	0x0000
        /*0054*/ 	.byte	0x00, 0xf5, 0x21, 0x00


	//----- nvinfo : EIATTR_SPARSE_MMA_MASK
	.align		4
.L_23:
        /*0058*/ 	.byte	0x03, 0x50
        /*005a*/ 	.short	0x0000


	//----- nvinfo : EIATTR_MAXREG_COUNT
	.align		4
        /*005c*/ 	.byte	0x03, 0x1b
        /*005e*/ 	.short	0x00ff


	//----- nvinfo : EIATTR_MERCURY_ISA_VERSION
	.align		4
        /*0060*/ 	.byte	0x03, 0x5f
        /*0062*/ 	.short	0x0101


	//----- nvinfo : EIATTR_VRC_CTA_INIT_COUNT
	.align		4
        /*0064*/ 	.byte	0x02, 0x4a
	.zero		1
	.zero		1


	//----- nvinfo : EIATTR_EXIT_INSTR_OFFSETS
	.align		4
        /*0068*/ 	.byte	0x04, 0x1c
        /*006a*/ 	.short	(.L_25 - .L_24)


	//   ....[0]....
.L_24:
        /*006c*/ 	.word	0x000000d0


	//   ....[1]....
        /*0070*/ 	.word	0x00000190


	//----- nvinfo : EIATTR_CBANK_PARAM_SIZE
	.align		4
.L_25:
        /*0074*/ 	.byte	0x03, 0x19
        /*0076*/ 	.short	0x0020


	//----- nvinfo : EIATTR_PARAM_CBANK
	.align		4
        /*0078*/ 	.byte	0x04, 0x0a
        /*007a*/ 	.short	(.L_27 - .L_26)
	.align		4
.L_26:
        /*007c*/ 	.word	index@(.nv.constant0._Z12matrixAddGPUPKfS0_Pfii)
        /*0080*/ 	.short	0x0380
        /*0082*/ 	.short	0x0020


	//----- nvinfo : EIATTR_SW_WAR
	.align		4
.L_27:
        /*0084*/ 	.byte	0x04, 0x36
        /*0086*/ 	.short	(.L_29 - .L_28)
.L_28:
        /*0088*/ 	.word	0x00000008
.L_29:


//--------------------- .nv.info._Z6warmupPKfS0_Pfii --------------------------
	.section	.nv.info._Z6warmupPKfS0_Pfii,"",@"SHT_CUDA_INFO"
	.sectionflags	@""
	.align	4


	//----- nvinfo : EIATTR_CUDA_API_VERSION
	.align		4
        /*0000*/ 	.byte	0x04, 0x37
        /*0002*/ 	.short	(.L_31 - .L_30)
.L_30:
        /*0004*/ 	.word	0x00000082


	//----- nvinfo : EIATTR_KPARAM_INFO
	.align		4
.L_31:
        /*0008*/ 	.byte	0x04, 0x17
        /*000a*/ 	.short	(.L_33 - .L_32)
.L_32:
        /*000c*/ 	.word	0x00000000
        /*0010*/ 	.short	0x0004
        /*0012*/ 	.short	0x001c
        /*0014*/ 	.byte	0x00, 0xf0, 0x11, 0x00


	//----- nvinfo : EIATTR_KPARAM_INFO
	.align		4
.L_33:
        /*0018*/ 	.byte	0x04, 0x17
        /*001a*/ 	.short	(.L_35 - .L_34)
.L_34:
        /*001c*/ 	.word	0x00000000
        /*0020*/ 	.short	0x0003
        /*0022*/ 	.short	0x0018
        /*0024*/ 	.byte	0x00, 0xf0, 0x11, 0x00


	//----- nvinfo : EIATTR_KPARAM_INFO
	.align		4
.L_35:
        /*0028*/ 	.byte	0x04, 0x17
        /*002a*/ 	.short	(.L_37 - .L_36)
.L_36:
        /*002c*/ 	.word	0x00000000
        /*0030*/ 	.short	0x0002
        /*0032*/ 	.short	0x0010
        /*0034*/ 	.byte	0x00, 0xf5, 0x21, 0x00


	//----- nvinfo : EIATTR_KPARAM_INFO
	.align		4
.L_37:
        /*0038*/ 	.byte	0x04, 0x17
        /*003a*/ 	.short	(.L_39 - .L_38)
.L_38:
        /*003c*/ 	.word	0x00000000
        /*0040*/ 	.short	0x0001
        /*0042*/ 	.short	0x0008
        /*0044*/ 	.byte	0x00, 0xf5, 0x21, 0x00


	//----- nvinfo : EIATTR_KPARAM_INFO
	.align		4
.L_39:
        /*0048*/ 	.byte	0x04, 0x17
        /*004a*/ 	.short	(.L_41 - .L_40)
.L_40:
        /*004c*/ 	.word	0x00000000
        /*0050*/ 	.short	0x0000
        /*0052*/ 	.short	0x0000
        /*0054*/ 	.byte	0x00, 0xf5, 0x21, 0x00


	//----- nvinfo : EIATTR_SPARSE_MMA_MASK
	.align		4
.L_41:
        /*0058*/ 	.byte	0x03, 0x50
        /*005a*/ 	.short	0x0000


	//----- nvinfo : EIATTR_MAXREG_COUNT
	.align		4
        /*005c*/ 	.byte	0x03, 0x1b
        /*005e*/ 	.short	0x00ff


	//----- nvinfo : EIATTR_MERCURY_ISA_VERSION
	.align		4
        /*0060*/ 	.byte	0x03, 0x5f
        /*0062*/ 	.short	0x0101


	//----- nvinfo : EIATTR_VRC_CTA_INIT_COUNT
	.align		4
        /*0064*/ 	.byte	0x02, 0x4a
	.zero		1
	.zero		1


	//----- nvinfo : EIATTR_EXIT_INSTR_OFFSETS
	.align		4
        /*0068*/ 	.byte	0x04, 0x1c
        /*006a*/ 	.short	(.L_43 - .L_42)


	//   ....[0]....
.L_42:
        /*006c*/ 	.word	0x000000d0


	//   ....[1]....
        /*0070*/ 	.word	0x00000190


	//----- nvinfo : EIATTR_CBANK_PARAM_SIZE
	.align		4
.L_43:
        /*0074*/ 	.byte	0x03, 0x19
        /*0076*/ 	.short	0x0020


	//----- nvinfo : EIATTR_PARAM_CBANK
	.align		4
        /*0078*/ 	.byte	0x04, 0x0a
        /*007a*/ 	.short	(.L_45 - .L_44)
	.align		4
.L_44:
        /*007c*/ 	.word	index@(.nv.constant0._Z6warmupPKfS0_Pfii)
        /*0080*/ 	.short	0x0380
        /*0082*/ 	.short	0x0020


	//----- nvinfo : EIATTR_SW_WAR
	.align		4
.L_45:
        /*0084*/ 	.byte	0x04, 0x36
        /*0086*/ 	.short	(.L_47 - .L_46)
.L_46:
        /*0088*/ 	.word	0x00000008
.L_47:


//--------------------- .nv.callgraph             --------------------------
	.section	.nv.callgraph,"",@"SHT_CUDA_CALLGRAPH"
	.align	4
	.sectionentsize	8
	.align		4
        /*0000*/ 	.word	0x00000000
	.align		4
        /*0004*/ 	.word	0xffffffff
	.align		4
        /*0008*/ 	.word	0x00000000
	.align		4
        /*000c*/ 	.word	0xfffffffe
	.align		4
        /*0010*/ 	.word	0x00000000
	.align		4
        /*0014*/ 	.word	0xfffffffd
	.align		4
        /*0018*/ 	.word	0x00000000
	.align		4
        /*001c*/ 	.word	0xfffffffc


//--------------------- .text._Z12matrixAddGPUPKfS0_Pfii --------------------------
	.section	.text._Z12matrixAddGPUPKfS0_Pfii,"ax",@progbits
	.align	128
        .global         _Z12matrixAddGPUPKfS0_Pfii
        .type           _Z12matrixAddGPUPKfS0_Pfii,@function
        .size           _Z12matrixAddGPUPKfS0_Pfii,(.L_x_2 - _Z12matrixAddGPUPKfS0_Pfii)
        .other          _Z12matrixAddGPUPKfS0_Pfii,@"STO_CUDA_ENTRY STV_DEFAULT"
_Z12matrixAddGPUPKfS0_Pfii:
.text._Z12matrixAddGPUPKfS0_Pfii:
[----:B------:R-:W-:Y:S01]  /*0000*/  LDC R1, c[0x0][0x37c] ;  /* 0x0000df00ff017b82 */ /* 0x000fe20000000800 */
[----:B------:R-:W0:Y:S01]  /*0010*/  S2R R3, SR_CTAID.Y ;  /* 0x0000000000037919 */ /* 0x000e220000002600 */
[----:B------:R-:W1:Y:S01]  /*0020*/  LDCU UR4, c[0x0][0x360] ;  /* 0x00006c00ff0477ac */ /* 0x000e620008000800 */
[----:B------:R-:W0:Y:S01]  /*0030*/  S2R R2, SR_TID.Y ;  /* 0x0000000000027919 */ /* 0x000e220000002200 */
[----:B------:R-:W0:Y:S01]  /*0040*/  LDCU UR5, c[0x0][0x364] ;  /* 0x00006c80ff0577ac */ /* 0x000e220008000800 */
[----:B------:R-:W1:Y:S01]  /*0050*/  S2R R0, SR_CTAID.X ;  /* 0x0000000000007919 */ /* 0x000e620000002500 */
[----:B------:R-:W2:Y:S01]  /*0060*/  LDCU.64 UR6, c[0x0][0x398] ;  /* 0x00007300ff0677ac */ /* 0x000ea20008000a00 */
[----:B------:R-:W1:Y:S01]  /*0070*/  S2R R5, SR_TID.X ;  /* 0x0000000000057919 */ /* 0x000e620000002100 */
[----:B0-----:R-:W-:-:S05]  /*0080*/  IMAD R3, R3, UR5, R2 ;  /* 0x0000000503037c24 */ /* 0x001fca000f8e0202 */
[----:B--2---:R-:W-:Y:S01]  /*0090*/  ISETP.GE.U32.AND P0, PT, R3, UR7, PT ;  /* 0x0000000703007c0c */ /* 0x004fe2000bf06070 */
[----:B-1----:R-:W-:-:S04]  /*00a0*/  IMAD R0, R0, UR4, R5 ;  /* 0x0000000400007c24 */ /* 0x002fc8000f8e0205 */
[----:B------:R-:W-:Y:S01]  /*00b0*/  IMAD R9, R3, UR6, R0 ;  /* 0x0000000603097c24 */ /* 0x000fe2000f8e0200 */
[----:B------:R-:W-:-:S13]  /*00c0*/  ISETP.GE.U32.OR P0, PT, R0, UR6, P0 ;  /* 0x0000000600007c0c */ /* 0x000fda0008706470 */
[----:B------:R-:W-:Y:S05]  /*00d0*/  @P0 EXIT ;  /* 0x000000000000094d */ /* 0x000fea0003800000 */
[----:B------:R-:W0:Y:S01]  /*00e0*/  LDC.64 R2, c[0x0][0x380] ;  /* 0x0000e000ff027b82 */ /* 0x000e220000000a00 */
[----:B------:R-:W1:Y:S07]  /*00f0*/  LDCU.64 UR4, c[0x0][0x358] ;  /* 0x00006b00ff0477ac */ /* 0x000e6e0008000a00 */
[----:B------:R-:W2:Y:S08]  /*0100*/  LDC.64 R4, c[0x0][0x388] ;  /* 0x0000e200ff047b82 */ /* 0x000eb00000000a00 */
[----:B------:R-:W3:Y:S01]  /*0110*/  LDC.64 R6, c[0x0][0x390] ;  /* 0x0000e400ff067b82 */ /* 0x000ee20000000a00 */
[----:B0-----:R-:W-:-:S06]  /*0120*/  IMAD.WIDE.U32 R2, R9, 0x4, R2 ;  /* 0x0000000409027825 */ /* 0x001fcc00078e0002 */
[----:B-1----:R-:W4:Y:S01]  /*0130*/  LDG.E R2, desc[UR4][R2.64] ;  /* 0x0000000402027981 */ /* 0x002f22000c1e1900 */
[----:B--2---:R-:W-:-:S06]  /*0140*/  IMAD.WIDE.U32 R4, R9, 0x4, R4 ;  /* 0x0000000409047825 */ /* 0x004fcc00078e0004 */
[----:B------:R-:W4:Y:S01]  /*0150*/  LDG.E R5, desc[UR4][R4.64] ;  /* 0x0000000404057981 */ /* 0x000f22000c1e1900 */
[----:B---3--:R-:W-:-:S04]  /*0160*/  IMAD.WIDE.U32 R6, R9, 0x4, R6 ;  /* 0x0000000409067825 */ /* 0x008fc800078e0006 */
[----:B----4-:R-:W-:-:S05]  /*0170*/  FADD R9, R2, R5 ;  /* 0x0000000502097221 */ /* 0x010fca0000000000 */
[----:B------:R-:W-:Y:S01]  /*0180*/  STG.E desc[UR4][R6.64], R9 ;  /* 0x0000000906007986 */ /* 0x000fe2000c101904 */
[----:B------:R-:W-:Y:S05]  /*0190*/  EXIT ;  /* 0x000000000000794d */ /* 0x000fea0003800000 */
.L_x_0:
[----:B------:R-:W-:-:S00]  /*01a0*/  BRA `(.L_x_0) ;  /* 0xfffffffc00fc7947 */ /* 0x000fc0000383ffff */
[----:B------:R-:W-:-:S00]  /*01b0*/  NOP ;  /* 0x0000000000007918 */ /* 0x000fc00000000000 */
        /* <DEDUP_REMOVED lines=12> */
.L_x_2:


//--------------------- .text._Z6warmupPKfS0_Pfii --------------------------
	.section	.text._Z6warmupPKfS0_Pfii,"ax",@progbits
	.align	128
        .global         _Z6warmupPKfS0_Pfii
        .type           _Z6warmupPKfS0_Pfii,@function
        .size           _Z6warmupPKfS0_Pfii,(.L_x_3 - _Z6warmupPKfS0_Pfii)
        .other          _Z6warmupPKfS0_Pfii,@"STO_CUDA_ENTRY STV_DEFAULT"
_Z6warmupPKfS0_Pfii:
.text._Z6warmupPKfS0_Pfii:
        /* <DEDUP_REMOVED lines=26> */
.L_x_1:
        /* <DEDUP_REMOVED lines=14> */
.L_x_3:


//--------------------- .nv.shared.reserved.0     --------------------------
	.section	.nv.shared.reserved.0,"aw",@nobits
	.weak		__nv_reservedSMEM_offset_0_alias
	.size		__nv_reservedSMEM_offset_0_alias, 0, 64
	.other		__nv_reservedSMEM_offset_0_alias,@"STO_CUDA_RESERVED_SHARED STV_DEFAULT"
__nv_reservedSMEM_offset_0_alias:
	.zero		0
	.zero		64


//--------------------- .nv.constant0._Z12matrixAddGPUPKfS0_Pfii --------------------------
	.section	.nv.constant0._Z12matrixAddGPUPKfS0_Pfii,"a",@progbits
	.sectionflags	@""
	.align	4
.nv.constant0._Z12matrixAddGPUPKfS0_Pfii:
	.zero		928


//--------------------- .nv.constant0._Z6warmupPKfS0_Pfii --------------------------
	.section	.nv.constant0._Z6warmupPKfS0_Pfii,"a",@progbits
	.sectionflags	@""
	.align	4
.nv.constant0._Z6warmupPKfS0_Pfii:
	.zero		928


//--------------------- SYMBOLS --------------------------

	.type		.nv.reservedSmem.offset0,@object
	.size		.nv.reservedSmem.offset0,0x4
